	.headerflags	@"EF_CUDA_TEXMODE_UNIFIED EF_CUDA_64BIT_ADDRESS EF_CUDA_SM86 EF_CUDA_VIRTUAL_SM(EF_CUDA_SM86)"
	.elftype	@"ET_EXEC"


//--------------------- .nv.info                  --------------------------
	.section	.nv.info,"",@"SHT_CUDA_INFO"
	.align	4


	//----- nvinfo : EIATTR_REGCOUNT
	.align		4
        /*0000*/ 	.byte	0x04, 0x2f
        /*0002*/ 	.short	(.L_1 - .L_0)
	.align		4
.L_0:
        /*0004*/ 	.word	index@(triton_per_fused__to_copy_argmax_10)
        /*0008*/ 	.word	0x0000000e


	//----- nvinfo : EIATTR_MIN_STACK_SIZE
	.align		4
.L_1:
        /*000c*/ 	.byte	0x04, 0x12
        /*000e*/ 	.short	(.L_3 - .L_2)
	.align		4
.L_2:
        /*0010*/ 	.word	index@(triton_per_fused__to_copy_argmax_10)
        /*0014*/ 	.word	0x00000000


	//----- nvinfo : EIATTR_FRAME_SIZE
	.align		4
.L_3:
        /*0018*/ 	.byte	0x04, 0x11
        /*001a*/ 	.short	(.L_5 - .L_4)
	.align		4
.L_4:
        /*001c*/ 	.word	index@(triton_per_fused__to_copy_argmax_10)
        /*0020*/ 	.word	0x00000000


	//----- nvinfo : EIATTR_MIN_STACK_SIZE
	.align		4
.L_5:
        /*0024*/ 	.byte	0x04, 0x12
        /*0026*/ 	.short	(.L_7 - .L_6)
	.align		4
.L_6:
        /*0028*/ 	.word	index@(triton_per_fused__to_copy_argmax_10)
        /*002c*/ 	.word	0x00000000
.L_7:


//--------------------- .nv.info.triton_per_fused__to_copy_argmax_10 --------------------------
	.section	.nv.info.triton_per_fused__to_copy_argmax_10,"",@"SHT_CUDA_INFO"
	.sectionflags	@""
	.align	4


	//----- nvinfo : EIATTR_CUDA_API_VERSION
	.align		4
        /*0000*/ 	.byte	0x04, 0x37
        /*0002*/ 	.short	(.L_9 - .L_8)
.L_8:
        /*0004*/ 	.word	0x0000007c


	//----- nvinfo : EIATTR_SW2861232_WAR
	.align		4
.L_9:
        /*0008*/ 	.byte	0x01, 0x35
	.zero		2


	//----- nvinfo : EIATTR_PARAM_CBANK
	.align		4
        /*000c*/ 	.byte	0x04, 0x0a
        /*000e*/ 	.short	(.L_11 - .L_10)
	.align		4
.L_10:
        /*0010*/ 	.word	index@(.nv.constant0.triton_per_fused__to_copy_argmax_10)
        /*0014*/ 	.short	0x0160
        /*0016*/ 	.short	0x0020


	//----- nvinfo : EIATTR_CBANK_PARAM_SIZE
	.align		4
.L_11:
        /*0018*/ 	.byte	0x03, 0x19
        /*001a*/ 	.short	0x0020


	//----- nvinfo : EIATTR_KPARAM_INFO
	.align		4
        /*001c*/ 	.byte	0x04, 0x17
        /*001e*/ 	.short	(.L_13 - .L_12)
.L_12:
        /*0020*/ 	.word	0x00000000
        /*0024*/ 	.short	0x0003
        /*0026*/ 	.short	0x0018
        /*0028*/ 	.byte	0x00, 0xf4, 0x21, 0x00


	//----- nvinfo : EIATTR_KPARAM_INFO
	.align		4
.L_13:
        /*002c*/ 	.byte	0x04, 0x17
        /*002e*/ 	.short	(.L_15 - .L_14)
.L_14:
        /*0030*/ 	.word	0x00000000
        /*0034*/ 	.short	0x0002
        /*0036*/ 	.short	0x0010
        /*0038*/ 	.byte	0x00, 0xf0, 0x11, 0x00


	//----- nvinfo : EIATTR_KPARAM_INFO
	.align		4
.L_15:
        /*003c*/ 	.byte	0x04, 0x17
        /*003e*/ 	.short	(.L_17 - .L_16)
.L_16:
        /*0040*/ 	.word	0x00000000
        /*0044*/ 	.short	0x0001
        /*0046*/ 	.short	0x0008
        /*0048*/ 	.byte	0x00, 0xf4, 0x21, 0x00


	//----- nvinfo : EIATTR_KPARAM_INFO
	.align		4
.L_17:
        /*004c*/ 	.byte	0x04, 0x17
        /*004e*/ 	.short	(.L_19 - .L_18)
.L_18:
        /*0050*/ 	.word	0x00000000
        /*0054*/ 	.short	0x0000
        /*0056*/ 	.short	0x0000
        /*0058*/ 	.byte	0x00, 0xf4, 0x21, 0x00


	//----- nvinfo : EIATTR_MAXREG_COUNT
	.align		4
.L_19:
        /*005c*/ 	.byte	0x03, 0x1b
        /*005e*/ 	.short	0x00ff


	//----- nvinfo : EIATTR_COOP_GROUP_MASK_REGIDS
	.align		4
        /*0060*/ 	.byte	0x04, 0x29
        /*0062*/ 	.short	(.L_21 - .L_20)


	//   ....[0]....
.L_20:
        /*0064*/ 	.word	0xffffffff


	//   ....[1]....
        /*0068*/ 	.word	0xffffffff


	//   ....[2]....
        /*006c*/ 	.word	0xffffffff


	//   ....[3]....
        /*0070*/ 	.word	0xffffffff


	//   ....[4]....
        /*0074*/ 	.word	0xffffffff


	//   ....[5]....
        /*0078*/ 	.word	0xffffffff


	//   ....[6]....
        /*007c*/ 	.word	0xffffffff


	//   ....[7]....
        /*0080*/ 	.word	0xffffffff


	//   ....[8]....
        /*0084*/ 	.word	0xffffffff


	//   ....[9]....
        /*0088*/ 	.word	0xffffffff


	//   ....[10]....
        /*008c*/ 	.word	0xffffffff


	//   ....[11]....
        /*0090*/ 	.word	0xffffffff


	//----- nvinfo : EIATTR_COOP_GROUP_INSTR_OFFSETS
	.align		4
.L_21:
        /*0094*/ 	.byte	0x04, 0x28
        /*0096*/ 	.short	(.L_23 - .L_22)


	//   ....[0]....
.L_22:
        /*0098*/ 	.word	0x00000150


	//   ....[1]....
        /*009c*/ 	.word	0x00000160


	//   ....[2]....
        /*00a0*/ 	.word	0x000001c0


	//   ....[3]....
        /*00a4*/ 	.word	0x000001d0


	//   ....[4]....
        /*00a8*/ 	.word	0x00000230


	//   ....[5]....
        /*00ac*/ 	.word	0x00000240


	//   ....[6]....
        /*00b0*/ 	.word	0x000002b0


	//   ....[7]....
        /*00b4*/ 	.word	0x000002d0


	//   ....[8]....
        /*00b8*/ 	.word	0x00000330


	//   ....[9]....
        /*00bc*/ 	.word	0x00000340


	//   ....[10]....
        /*00c0*/ 	.word	0x00000420


	//   ....[11]....
        /*00c4*/ 	.word	0x00000430


	//----- nvinfo : EIATTR_EXIT_INSTR_OFFSETS
	.align		4
.L_23:
        /*00c8*/ 	.byte	0x04, 0x1c
        /*00ca*/ 	.short	(.L_25 - .L_24)


	//   ....[0]....
.L_24:
        /*00cc*/ 	.word	0x000004f0


	//   ....[1]....
        /*00d0*/ 	.word	0x00000530


	//----- nvinfo : EIATTR_REQNTID
	.align		4
.L_25:
        /*00d4*/ 	.byte	0x04, 0x10
        /*00d6*/ 	.short	(.L_27 - .L_26)
.L_26:
        /*00d8*/ 	.word	0x00000040
        /*00dc*/ 	.word	0x00000001
        /*00e0*/ 	.word	0x00000001
.L_27:


//--------------------- .nv.callgraph             --------------------------
	.section	.nv.callgraph,"",@"SHT_CUDA_CALLGRAPH"
	.align	4
	.sectionentsize	8
	.align		4
        /*0000*/ 	.word	0x00000000
	.align		4
        /*0004*/ 	.word	0xffffffff
	.align		4
        /*0008*/ 	.word	0x00000000
	.align		4
        /*000c*/ 	.word	0xfffffffe
	.align		4
        /*0010*/ 	.word	0x00000000
	.align		4
        /*0014*/ 	.word	0xfffffffd
	.align		4
        /*0018*/ 	.word	0x00000000
	.align		4
        /*001c*/ 	.word	0xfffffffc


//--------------------- .nv.rel.action            --------------------------
	.section	.nv.rel.action,"",@"SHT_CUDA_RELOCINFO"
	.align	8
	.sectionentsize	8
        /*0000*/ 	.byte	0x73, 0x00, 0x00, 0x00, 0x00, 0x00, 0x00, 0x00, 0x00, 0x00, 0x00, 0x11, 0x25, 0x00, 0x05, 0x36


//--------------------- .nv.constant0.triton_per_fused__to_copy_argmax_10 --------------------------
	.section	.nv.constant0.triton_per_fused__to_copy_argmax_10,"a",@progbits
	.sectionflags	@""
	.align	4
.nv.constant0.triton_per_fused__to_copy_argmax_10:
	.zero		384


//--------------------- .text.triton_per_fused__to_copy_argmax_10 --------------------------
	.section	.text.triton_per_fused__to_copy_argmax_10,"ax",@progbits
	.sectionflags	@"SHF_BARRIERS=1"
	.sectioninfo	@"SHI_REGISTERS=14"
	.align	128
        .global         triton_per_fused__to_copy_argmax_10
        .type           triton_per_fused__to_copy_argmax_10,@function
        .size           triton_per_fused__to_copy_argmax_10,(.L_x_1 - triton_per_fused__to_copy_argmax_10)
        .other          triton_per_fused__to_copy_argmax_10,@"STO_CUDA_ENTRY STV_DEFAULT"
triton_per_fused__to_copy_argmax_10:
.text.triton_per_fused__to_copy_argmax_10:
[----:B------:R-:W-:Y:S02]  /*0000*/  IMAD.MOV.U32 R1, RZ, RZ, c[0x0][0x28] ;  /* 0x00000a00ff017624 */ /* 0x000fe400078e00ff */
[----:B------:R-:W0:Y:S01]  /*0010*/  S2R R11, SR_TID.X ;  /* 0x00000000000b7919 */ /* 0x000e220000002100 */
[----:B------:R-:W-:Y:S01]  /*0020*/  IMAD.MOV.U32 R3, RZ, RZ, 0x8 ;  /* 0x00000008ff037424 */ /* 0x000fe200078e00ff */
[----:B------:R-:W-:Y:S01]  /*0030*/  ULDC.64 UR4, c[0x0][0x118] ;  /* 0x0000460000047ab9 */ /* 0x000fe20000000a00 */
[----:B------:R-:W-:Y:S02]  /*0040*/  IMAD.MOV.U32 R4, RZ, RZ, RZ ;  /* 0x000000ffff047224 */ /* 0x000fe400078e00ff */
[----:B------:R-:W-:Y:S02]  /*0050*/  IMAD.MOV.U32 R6, RZ, RZ, RZ ;  /* 0x000000ffff067224 */ /* 0x000fe400078e00ff */
[----:B0-----:R-:W-:-:S05]  /*0060*/  IMAD.SHL.U32 R0, R11, 0x2, RZ ;  /* 0x000000020b007824 */ /* 0x001fca00078e00ff */
[----:B------:R-:W-:-:S04]  /*0070*/  LOP3.LUT R0, R0, 0x7e, RZ, 0xc0, !PT ;  /* 0x0000007e00007812 */ /* 0x000fc800078ec0ff */
[C---:B------:R-:W-:Y:S01]  /*0080*/  LOP3.LUT R5, R0.reuse, 0x1, RZ, 0xfc, !PT ;  /* 0x0000000100057812 */ /* 0x040fe200078efcff */
[C---:B------:R-:W-:Y:S01]  /*0090*/  IMAD.WIDE.U32 R2, R0.reuse, R3, c[0x0][0x160] ;  /* 0x0000580000027625 */ /* 0x040fe200078e0003 */
[----:B------:R-:W-:Y:S02]  /*00a0*/  ISETP.GE.U32.AND P0, PT, R0, 0x4d, PT ;  /* 0x0000004d0000780c */ /* 0x000fe40003f06070 */
[----:B------:R-:W-:-:S11]  /*00b0*/  ISETP.GE.U32.AND P1, PT, R5, 0x4d, PT ;  /* 0x0000004d0500780c */ /* 0x000fd60003f26070 */
[----:B------:R-:W2:Y:S04]  /*00c0*/  @!P0 LDG.E R4, [R2.64] ;  /* 0x0000000402048981 */ /* 0x000ea8000c1e1900 */
[----:B------:R-:W3:Y:S01]  /*00d0*/  @!P1 LDG.E R6, [R2.64+0x8] ;  /* 0x0000080402069981 */ /* 0x000ee2000c1e1900 */
[C---:B------:R-:W-:Y:S02]  /*00e0*/  LOP3.LUT P2, RZ, R11.reuse, 0x1f, RZ, 0xc0, !PT ;  /* 0x0000001f0bff7812 */ /* 0x040fe4000784c0ff */
[----:B--2---:R-:W-:Y:S02]  /*00f0*/  SEL R4, R4, 0x80000000, !P0 ;  /* 0x8000000004047807 */ /* 0x004fe40004000000 */
[----:B---3--:R-:W-:Y:S02]  /*0100*/  SEL R7, R6, 0x80000000, !P1 ;  /* 0x8000000006077807 */ /* 0x008fe40004800000 */
[----:B------:R-:W-:-:S02]  /*0110*/  ISETP.GE.AND P1, PT, R11, 0x2, PT ;  /* 0x000000020b00780c */ /* 0x000fc40003f26270 */
[CC--:B------:R-:W-:Y:S02]  /*0120*/  ISETP.GE.AND P0, PT, R4.reuse, R7.reuse, PT ;  /* 0x000000070400720c */ /* 0x0c0fe40003f06270 */
[----:B------:R-:W-:Y:S02]  /*0130*/  IMNMX R4, R4, R7, !PT ;  /* 0x0000000704047217 */ /* 0x000fe40007800200 */
[----:B------:R-:W-:-:S03]  /*0140*/  SEL R0, R5, R0, !P0 ;  /* 0x0000000005007207 */ /* 0x000fc60004000000 */
[----:B------:R-:W-:Y:S04]  /*0150*/  SHFL.BFLY PT, R5, R4, 0x10, 0x1f ;  /* 0x0e001f0004057f89 */ /* 0x000fe800000e0000 */
[----:B------:R-:W0:Y:S02]  /*0160*/  SHFL.BFLY PT, R7, R0, 0x10, 0x1f ;  /* 0x0e001f0000077f89 */ /* 0x000e2400000e0000 */
[----:B0-----:R-:W-:-:S04]  /*0170*/  ISETP.GE.AND P0, PT, R0, R7, PT ;  /* 0x000000070000720c */ /* 0x001fc80003f06270 */
[----:B------:R-:W-:-:S04]  /*0180*/  ISETP.EQ.AND P0, PT, R4, R5, !P0 ;  /* 0x000000050400720c */ /* 0x000fc80004702270 */
[----:B------:R-:W-:-:S04]  /*0190*/  ISETP.GT.OR P0, PT, R4, R5, P0 ;  /* 0x000000050400720c */ /* 0x000fc80000704670 */
[----:B------:R-:W-:Y:S02]  /*01a0*/  SEL R7, R0, R7, P0 ;  /* 0x0000000700077207 */ /* 0x000fe40000000000 */
[----:B------:R-:W-:-:S03]  /*01b0*/  SEL R5, R4, R5, P0 ;  /* 0x0000000504057207 */ /* 0x000fc60000000000 */
[----:B------:R-:W0:Y:S04]  /*01c0*/  SHFL.BFLY PT, R6, R7, 0x8, 0x1f ;  /* 0x0d001f0007067f89 */ /* 0x000e2800000e0000 */
[----:B------:R-:W1:Y:S01]  /*01d0*/  SHFL.BFLY PT, R2, R5, 0x8, 0x1f ;  /* 0x0d001f0005027f89 */ /* 0x000e6200000e0000 */
[----:B0-----:R-:W-:-:S04]  /*01e0*/  ISETP.GE.AND P0, PT, R7, R6, PT ;  /* 0x000000060700720c */ /* 0x001fc80003f06270 */
[----:B-1----:R-:W-:-:S04]  /*01f0*/  ISETP.EQ.AND P0, PT, R5, R2, !P0 ;  /* 0x000000020500720c */ /* 0x002fc80004702270 */
        /* <DEDUP_REMOVED lines=9> */
[----:B------:R-:W-:Y:S02]  /*0290*/  SEL R3, R2, R3, P0 ;  /* 0x0000000302037207 */ /* 0x000fe40000000000 */
[----:B------:R-:W-:Y:S01]  /*02a0*/  SHF.R.U32.HI R2, RZ, 0x3, R11 ;  /* 0x00000003ff027819 */ /* 0x000fe2000001160b */
[----:B------:R-:W0:Y:S03]  /*02b0*/  SHFL.BFLY PT, R4, R9, 0x2, 0x1f ;  /* 0x0c401f0009047f89 */ /* 0x000e2600000e0000 */
[----:B------:R-:W-:Y:S01]  /*02c0*/  LOP3.LUT R2, R2, 0x4, RZ, 0xc0, !PT ;  /* 0x0000000402027812 */ /* 0x000fe200078ec0ff */
        /* <DEDUP_REMOVED lines=13> */
[C---:B------:R-:W-:Y:S01]  /*03a0*/  LOP3.LUT R0, R11.reuse, 0x1, RZ, 0xc0, !PT ;  /* 0x000000010b007812 */ /* 0x040fe200078ec0ff */
[----:B------:R-:W-:Y:S03]  /*03b0*/  @!P2 STS [R2], R9 ;  /* 0x000000090200a388 */ /* 0x000fe60000000800 */
[----:B------:R-:W-:Y:S01]  /*03c0*/  ISETP.NE.U32.AND P0, PT, R0, 0x1, PT ;  /* 0x000000010000780c */ /* 0x000fe20003f05070 */
[----:B------:R-:W-:Y:S04]  /*03d0*/  @!P2 STS [R2+0x8], R7 ;  /* 0x000008070200a388 */ /* 0x000fe80000000800 */
[----:B------:R-:W-:Y:S01]  /*03e0*/  BAR.SYNC.DEFER_BLOCKING 0x0 ;  /* 0x0000000000007b1d */ /* 0x000fe20000010000 */
[----:B------:R-:W-:-:S05]  /*03f0*/  ISETP.LT.AND P0, PT, R11, 0x2, P0 ;  /* 0x000000020b00780c */ /* 0x000fca0000701270 */
[----:B------:R-:W0:Y:S04]  /*0400*/  @!P1 LDS R10, [R11.X4+0x8] ;  /* 0x000008000b0a9984 */ /* 0x000e280000004800 */
[----:B------:R-:W1:Y:S04]  /*0410*/  @!P1 LDS R8, [R11.X4] ;  /* 0x000000000b089984 */ /* 0x000e680000004800 */
[----:B0-----:R-:W0:Y:S04]  /*0420*/  SHFL.BFLY PT, R5, R10, 0x1, 0x1f ;  /* 0x0c201f000a057f89 */ /* 0x001e2800000e0000 */
[----:B-1----:R-:W1:Y:S01]  /*0430*/  SHFL.BFLY PT, R3, R8, 0x1, 0x1f ;  /* 0x0c201f0008037f89 */ /* 0x002e6200000e0000 */
[----:B0-----:R-:W-:-:S04]  /*0440*/  ISETP.GE.AND P1, PT, R10, R5, PT ;  /* 0x000000050a00720c */ /* 0x001fc80003f26270 */
[----:B-1----:R-:W-:-:S04]  /*0450*/  ISETP.EQ.AND P1, PT, R8, R3, !P1 ;  /* 0x000000030800720c */ /* 0x002fc80004f22270 */
[----:B------:R-:W-:-:S04]  /*0460*/  ISETP.GT.OR P1, PT, R8, R3, P1 ;  /* 0x000000030800720c */ /* 0x000fc80000f24670 */
[----:B------:R-:W-:Y:S02]  /*0470*/  SEL R0, R8, R3, P1 ;  /* 0x0000000308007207 */ /* 0x000fe40000800000 */
[----:B------:R-:W-:-:S03]  /*0480*/  SEL R5, R10, R5, P1 ;  /* 0x000000050a057207 */ /* 0x000fc60000800000 */
[----:B------:R-:W-:Y:S04]  /*0490*/  @P0 STS [R11.X4], R0 ;  /* 0x000000000b000388 */ /* 0x000fe80000004800 */
[----:B------:R-:W-:Y:S04]  /*04a0*/  @P0 STS [R11.X4+0x8], R5 ;  /* 0x000008050b000388 */ /* 0x000fe80000004800 */
[----:B------:R-:W-:Y:S01]  /*04b0*/  BAR.SYNC.DEFER_BLOCKING 0x0 ;  /* 0x0000000000007b1d */ /* 0x000fe20000010000 */
[----:B------:R-:W-:-:S05]  /*04c0*/  LOP3.LUT P0, RZ, R11, 0x3f, RZ, 0xc0, !PT ;  /* 0x0000003f0bff7812 */ /* 0x000fca000780c0ff */
[----:B------:R-:W0:Y:S02]  /*04d0*/  LDS R2, [0x8] ;  /* 0x00000800ff027984 */ /* 0x000e240000000800 */
[----:B0-----:R-:W-:-:S06]  /*04e0*/  SHF.R.S32.HI R3, RZ, 0x1f, R2 ;  /* 0x0000001fff037819 */ /* 0x001fcc0000011402 */
[----:B------:R-:W-:Y:S05]  /*04f0*/  @P0 EXIT ;  /* 0x000000000000094d */ /* 0x000fea0003800000 */
[----:B------:R-:W-:Y:S02]  /*0500*/  IMAD.MOV.U32 R4, RZ, RZ, c[0x0][0x168] ;  /* 0x00005a00ff047624 */ /* 0x000fe400078e00ff */
[----:B------:R-:W-:-:S05]  /*0510*/  IMAD.MOV.U32 R5, RZ, RZ, c[0x0][0x16c] ;  /* 0x00005b00ff057624 */ /* 0x000fca00078e00ff */
[----:B------:R-:W-:Y:S01]  /*0520*/  STG.E.64 [R4.64], R2 ;  /* 0x0000000204007986 */ /* 0x000fe2000c101b04 */
[----:B------:R-:W-:Y:S05]  /*0530*/  EXIT ;  /* 0x000000000000794d */ /* 0x000fea0003800000 */
.L_x_0:
[----:B------:R-:W-:-:S00]  /*0540*/  BRA `(.L_x_0) ;  /* 0xfffffff000007947 */ /* 0x000fc0000383ffff */
[----:B------:R-:W-:-:S00]  /*0550*/  NOP ;  /* 0x0000000000007918 */ /* 0x000fc00000000000 */
        /* <DEDUP_REMOVED lines=10> */
.L_x_1:


//--------------------- .nv.shared.triton_per_fused__to_copy_argmax_10 --------------------------
	.section	.nv.shared.triton_per_fused__to_copy_argmax_10,"aw",@nobits
	.sectionflags	@""
	.align	16
